//
// Generated by NVIDIA NVVM Compiler
//
// Compiler Build ID: CL-36424714
// Cuda compilation tools, release 13.0, V13.0.88
// Based on NVVM 20.0.0
//

.version 9.0
.target sm_100
.address_size 64

	// .globl	_Z4scanPi
.extern .shared .align 16 .b8 partialSum[];

.visible .entry _Z4scanPi(
	.param .u64 .ptr .align 1 _Z4scanPi_param_0
)
{
	.reg .pred 	%p<8>;
	.reg .b32 	%r<36>;
	.reg .b64 	%rd<5>;

	ld.param.u64 	%rd2, [_Z4scanPi_param_0];
	cvta.to.global.u64 	%rd3, %rd2;
	mov.u32 	%r1, %tid.x;
	mul.wide.u32 	%rd4, %r1, 4;
	add.s64 	%rd1, %rd3, %rd4;
	ld.global.u32 	%r10, [%rd1];
	shl.b32 	%r11, %r1, 2;
	mov.u32 	%r12, partialSum;
	add.s32 	%r2, %r12, %r11;
	st.shared.u32 	[%r2], %r10;
	bar.sync 	0;
	mov.u32 	%r35, %ntid.x;
	setp.lt.u32 	%p1, %r35, 2;
	@%p1 bra 	$L__BB0_5;
	add.s32 	%r4, %r1, 1;
	mov.b32 	%r34, 1;
$L__BB0_2:
	shl.b32 	%r6, %r34, 1;
	add.s32 	%r14, %r6, -1;
	and.b32  	%r15, %r14, %r4;
	setp.ne.s32 	%p2, %r15, 0;
	@%p2 bra 	$L__BB0_4;
	sub.s32 	%r16, %r1, %r34;
	shl.b32 	%r17, %r16, 2;
	add.s32 	%r19, %r12, %r17;
	ld.shared.u32 	%r20, [%r19];
	ld.shared.u32 	%r21, [%r2];
	add.s32 	%r22, %r21, %r20;
	st.shared.u32 	[%r2], %r22;
$L__BB0_4:
	bar.sync 	0;
	setp.lt.u32 	%p3, %r6, %r35;
	mov.u32 	%r34, %r6;
	@%p3 bra 	$L__BB0_2;
$L__BB0_5:
	setp.ne.s32 	%p4, %r1, 1023;
	@%p4 bra 	$L__BB0_7;
	mov.b32 	%r23, 0;
	st.shared.u32 	[partialSum+4092], %r23;
$L__BB0_7:
	setp.lt.u32 	%p5, %r35, 2;
	@%p5 bra 	$L__BB0_12;
	add.s32 	%r7, %r1, 1;
$L__BB0_9:
	shr.u32 	%r9, %r35, 1;
	and.b32  	%r24, %r35, 2046;
	rem.u32 	%r25, %r7, %r24;
	setp.ne.s32 	%p6, %r25, 0;
	@%p6 bra 	$L__BB0_11;
	ld.shared.u32 	%r26, [%r2];
	sub.s32 	%r27, %r1, %r9;
	shl.b32 	%r28, %r27, 2;
	add.s32 	%r30, %r12, %r28;
	ld.shared.u32 	%r31, [%r30];
	add.s32 	%r32, %r31, %r26;
	st.shared.u32 	[%r2], %r32;
	st.shared.u32 	[%r30], %r26;
$L__BB0_11:
	bar.sync 	0;
	setp.gt.u32 	%p7, %r35, 3;
	mov.u32 	%r35, %r9;
	@%p7 bra 	$L__BB0_9;
$L__BB0_12:
	ld.shared.u32 	%r33, [%r2];
	st.global.u32 	[%rd1], %r33;
	ret;

}


// ===== COMPILED SASS (sm_100) =====

	.target	sm_100

	.elftype	@"ET_EXEC"


//--------------------- .note.nv.tkinfo           --------------------------
	.section	.note.nv.tkinfo,"",@"SHT_NOTE"
	.sectionflags	@"SHF_NOTE_NV_TKINFO"
	.tkinfo
        /*0018*/ 	.word	0x00000002
        /*0030*/ 	.string	""
        /*0030*/ 	.string	"ptxas"
        /*0030*/ 	.string	"Cuda compilation tools, release 13.0, V13.0.88"
        /*0030*/ 	.string	"Build cuda_13.0.r13.0/compiler.36424714_0"
        /*0030*/ 	.string	"-arch sm_100 -m 64 "



//--------------------- .note.nv.cuinfo           --------------------------
	.section	.note.nv.cuinfo,"",@"SHT_NOTE"
	.sectionflags	@"SHF_NOTE_NV_CUINFO"
        /*0018*/ 	.short	0x0002
        /*001a*/ 	.short	0x0064
        /*001c*/ 	.short	0x0082
	.zero		2


//--------------------- .nv.info                  --------------------------
	.section	.nv.info,"",@"SHT_CUDA_INFO"
	.align	4


	//----- nvinfo : EIATTR_REGCOUNT
	.align		4
        /*0000*/ 	.byte	0x04, 0x2f
        /*0002*/ 	.short	(.L_1 - .L_0)
	.align		4
.L_0:
        /*0004*/ 	.word	index@(_Z4scanPi)
        /*0008*/ 	.word	0x00000011


	//----- nvinfo : EIATTR_FRAME_SIZE
	.align		4
.L_1:
        /*000c*/ 	.byte	0x04, 0x11
        /*000e*/ 	.short	(.L_3 - .L_2)
	.align		4
.L_2:
        /*0010*/ 	.word	index@(_Z4scanPi)
        /*0014*/ 	.word	0x00000000


	//----- nvinfo : EIATTR_MIN_STACK_SIZE
	.align		4
.L_3:
        /*0018*/ 	.byte	0x04, 0x12
        /*001a*/ 	.short	(.L_5 - .L_4)
	.align		4
.L_4:
        /*001c*/ 	.word	index@(_Z4scanPi)
        /*0020*/ 	.word	0x00000000
.L_5:


//--------------------- .nv.compat                --------------------------
	.section	.nv.compat,"",@"SHT_CUDA_COMPAT_INFO"
	.align	4
        /*0000*/ 	.byte	0x02, 0x09, 0x00, 0x00, 0x02, 0x02, 0x01, 0x00, 0x02, 0x05, 0x05, 0x00, 0x03, 0x07, 0x01, 0x01
        /*0010*/ 	.byte	0x02, 0x03, 0x00, 0x00, 0x02, 0x06, 0x01, 0x00, 0x04, 0x0b, 0x08, 0x00, 0x09, 0x00, 0x00, 0x00
        /*0020*/ 	.byte	0x00, 0x00, 0x00, 0x00


//--------------------- .nv.info._Z4scanPi        --------------------------
	.section	.nv.info._Z4scanPi,"",@"SHT_CUDA_INFO"
	.sectionflags	@""
	.align	4


	//----- nvinfo : EIATTR_CUDA_API_VERSION
	.align		4
        /*0000*/ 	.byte	0x04, 0x37
        /*0002*/ 	.short	(.L_7 - .L_6)
.L_6:
        /*0004*/ 	.word	0x00000082


	//----- nvinfo : EIATTR_KPARAM_INFO
	.align		4
.L_7:
        /*0008*/ 	.byte	0x04, 0x17
        /*000a*/ 	.short	(.L_9 - .L_8)
.L_8:
        /*000c*/ 	.word	0x00000000
        /*0010*/ 	.short	0x0000
        /*0012*/ 	.short	0x0000
        /*0014*/ 	.byte	0x00, 0xf5, 0x21, 0x00


	//----- nvinfo : EIATTR_SPARSE_MMA_MASK
	.align		4
.L_9:
        /*0018*/ 	.byte	0x03, 0x50
        /*001a*/ 	.short	0x0000


	//----- nvinfo : EIATTR_MAXREG_COUNT
	.align		4
        /*001c*/ 	.byte	0x03, 0x1b
        /*001e*/ 	.short	0x00ff


	//----- nvinfo : EIATTR_NUM_BARRIERS
	.align		4
        /*0020*/ 	.byte	0x02, 0x4c
        /*0022*/ 	.byte	0x01
	.zero		1


	//----- nvinfo : EIATTR_MERCURY_ISA_VERSION
	.align		4
        /*0024*/ 	.byte	0x03, 0x5f
        /*0026*/ 	.short	0x0101


	//----- nvinfo : EIATTR_VRC_CTA_INIT_COUNT
	.align		4
        /*0028*/ 	.byte	0x02, 0x4a
	.zero		1
	.zero		1


	//----- nvinfo : EIATTR_EXIT_INSTR_OFFSETS
	.align		4
        /*002c*/ 	.byte	0x04, 0x1c
        /*002e*/ 	.short	(.L_11 - .L_10)


	//   ....[0]....
.L_10:
        /*0030*/ 	.word	0x00000480


	//----- nvinfo : EIATTR_CBANK_PARAM_SIZE
	.align		4
.L_11:
        /*0034*/ 	.byte	0x03, 0x19
        /*0036*/ 	.short	0x0008


	//----- nvinfo : EIATTR_PARAM_CBANK
	.align		4
        /*0038*/ 	.byte	0x04, 0x0a
        /*003a*/ 	.short	(.L_13 - .L_12)
	.align		4
.L_12:
        /*003c*/ 	.word	index@(.nv.constant0._Z4scanPi)
        /*0040*/ 	.short	0x0380
        /*0042*/ 	.short	0x0008


	//----- nvinfo : EIATTR_SW_WAR
	.align		4
.L_13:
        /*0044*/ 	.byte	0x04, 0x36
        /*0046*/ 	.short	(.L_15 - .L_14)
.L_14:
        /*0048*/ 	.word	0x00000008
.L_15:


//--------------------- .nv.callgraph             --------------------------
	.section	.nv.callgraph,"",@"SHT_CUDA_CALLGRAPH"
	.align	4
	.sectionentsize	8
	.align		4
        /*0000*/ 	.word	0x00000000
	.align		4
        /*0004*/ 	.word	0xffffffff
	.align		4
        /*0008*/ 	.word	0x00000000
	.align		4
        /*000c*/ 	.word	0xfffffffe
	.align		4
        /*0010*/ 	.word	0x00000000
	.align		4
        /*0014*/ 	.word	0xfffffffd
	.align		4
        /*0018*/ 	.word	0x00000000
	.align		4
        /*001c*/ 	.word	0xfffffffc


//--------------------- .text._Z4scanPi           --------------------------
	.section	.text._Z4scanPi,"ax",@progbits
	.align	128
        .global         _Z4scanPi
        .type           _Z4scanPi,@function
        .size           _Z4scanPi,(.L_x_5 - _Z4scanPi)
        .other          _Z4scanPi,@"STO_CUDA_ENTRY STV_DEFAULT"
_Z4scanPi:
.text._Z4scanPi:
[----:B------:R-:W-:Y:S01]  /*0000*/  LDC R1, c[0x0][0x37c] ;  /* 0x0000df00ff017b82 */ /* 0x000fe20000000800 */
[----:B------:R-:W0:Y:S07]  /*0010*/  S2R R0, SR_TID.X ;  /* 0x0000000000007919 */ /* 0x000e2e0000002100 */
[----:B------:R-:W0:Y:S01]  /*0020*/  LDC.64 R2, c[0x0][0x380] ;  /* 0x0000e000ff027b82 */ /* 0x000e220000000a00 */
[----:B------:R-:W1:Y:S01]  /*0030*/  LDCU.64 UR8, c[0x0][0x358] ;  /* 0x00006b00ff0877ac */ /* 0x000e620008000a00 */
[----:B0-----:R-:W-:-:S05]  /*0040*/  IMAD.WIDE.U32 R2, R0, 0x4, R2 ;  /* 0x0000000400027825 */ /* 0x001fca00078e0002 */
[----:B-1----:R-:W2:Y:S01]  /*0050*/  LDG.E R7, desc[UR8][R2.64] ;  /* 0x0000000802077981 */ /* 0x002ea2000c1e1900 */
[----:B------:R-:W0:Y:S01]  /*0060*/  S2UR UR5, SR_CgaCtaId ;  /* 0x00000000000579c3 */ /* 0x000e220000008800 */
[----:B------:R-:W-:Y:S01]  /*0070*/  UMOV UR4, 0x400 ;  /* 0x0000040000047882 */ /* 0x000fe20000000000 */
[----:B------:R-:W-:Y:S01]  /*0080*/  ISETP.NE.AND P0, PT, R0, 0x3ff, PT ;  /* 0x000003ff0000780c */ /* 0x000fe20003f05270 */
[----:B------:R-:W1:-:S12]  /*0090*/  LDCU UR6, c[0x0][0x360] ;  /* 0x00006c00ff0677ac */ /* 0x000e580008000800 */
[----:B------:R-:W3:Y:S01]  /*00a0*/  @!P0 S2R R10, SR_CgaCtaId ;  /* 0x00000000000a8919 */ /* 0x000ee20000008800 */
[----:B------:R-:W-:Y:S01]  /*00b0*/  @!P0 MOV R9, 0x400 ;  /* 0x0000040000098802 */ /* 0x000fe20000000f00 */
[----:B-1----:R-:W-:Y:S02]  /*00c0*/  UISETP.GE.U32.AND UP0, UPT, UR6, 0x2, UPT ;  /* 0x000000020600788c */ /* 0x002fe4000bf06070 */
[----:B------:R-:W-:Y:S01]  /*00d0*/  IMAD.U32 R6, RZ, RZ, UR6 ;  /* 0x00000006ff067e24 */ /* 0x000fe2000f8e00ff */
[----:B0-----:R-:W-:-:S04]  /*00e0*/  ULEA UR4, UR5, UR4, 0x18 ;  /* 0x0000000405047291 */ /* 0x001fc8000f8ec0ff */
[----:B------:R-:W-:Y:S02]  /*00f0*/  ISETP.GE.U32.AND P1, PT, R6, 0x2, PT ;  /* 0x000000020600780c */ /* 0x000fe40003f26070 */
[----:B------:R-:W-:-:S04]  /*0100*/  IMAD.U32 R5, RZ, RZ, UR4 ;  /* 0x00000004ff057e24 */ /* 0x000fc8000f8e00ff */
[----:B------:R-:W-:-:S05]  /*0110*/  IMAD R4, R0, 0x4, R5 ;  /* 0x0000000400047824 */ /* 0x000fca00078e0205 */
[----:B--2---:R0:W-:Y:S01]  /*0120*/  STS [R4], R7 ;  /* 0x0000000704007388 */ /* 0x0041e20000000800 */
[----:B------:R-:W-:Y:S06]  /*0130*/  BAR.SYNC.DEFER_BLOCKING 0x0 ;  /* 0x0000000000007b1d */ /* 0x000fec0000010000 */
[----:B---3--:R-:W-:Y:S05]  /*0140*/  BRA.U !UP0, `(.L_x_0) ;  /* 0x00000001083c7547 */ /* 0x008fea000b800000 */
[----:B------:R-:W-:Y:S01]  /*0150*/  IADD3 R11, PT, PT, R0, 0x1, RZ ;  /* 0x00000001000b7810 */ /* 0x000fe20007ffe0ff */
[----:B------:R-:W-:-:S06]  /*0160*/  UMOV UR4, 0x1 ;  /* 0x0000000100047882 */ /* 0x000fcc0000000000 */
.L_x_1:
[----:B------:R-:W-:-:S04]  /*0170*/  USHF.L.U32 UR5, UR4, 0x1, URZ ;  /* 0x0000000104057899 */ /* 0x000fc800080006ff */
[----:B------:R-:W-:-:S06]  /*0180*/  UIADD3 UR6, UPT, UPT, UR5, -0x1, URZ ;  /* 0xffffffff05067890 */ /* 0x000fcc000fffe0ff */
[----:B------:R-:W-:-:S13]  /*0190*/  LOP3.LUT P2, RZ, R11, UR6, RZ, 0xc0, !PT ;  /* 0x000000060bff7c12 */ /* 0x000fda000f84c0ff */
[----:B------:R-:W-:Y:S01]  /*01a0*/  @!P2 VIADD R8, R0, -UR4 ;  /* 0x800000040008ac36 */ /* 0x000fe20008000000 */
[----:B0-----:R-:W-:Y:S01]  /*01b0*/  @!P2 LDS R7, [R4] ;  /* 0x000000000407a984 */ /* 0x001fe20000000800 */
[----:B------:R-:W-:Y:S02]  /*01c0*/  UMOV UR4, UR5 ;  /* 0x0000000500047c82 */ /* 0x000fe40008000000 */
[----:B------:R-:W-:-:S06]  /*01d0*/  @!P2 IMAD R8, R8, 0x4, R5 ;  /* 0x000000040808a824 */ /* 0x000fcc00078e0205 */
[----:B------:R-:W0:Y:S02]  /*01e0*/  @!P2 LDS R8, [R8] ;  /* 0x000000000808a984 */ /* 0x000e240000000800 */
[----:B0-----:R-:W-:-:S05]  /*01f0*/  @!P2 IADD3 R7, PT, PT, R8, R7, RZ ;  /* 0x000000070807a210 */ /* 0x001fca0007ffe0ff */
[----:B------:R1:W-:Y:S01]  /*0200*/  @!P2 STS [R4], R7 ;  /* 0x000000070400a388 */ /* 0x0003e20000000800 */
[----:B------:R-:W-:Y:S01]  /*0210*/  BAR.SYNC.DEFER_BLOCKING 0x0 ;  /* 0x0000000000007b1d */ /* 0x000fe20000010000 */
[----:B------:R-:W-:-:S13]  /*0220*/  ISETP.LE.U32.AND P2, PT, R6, UR5, PT ;  /* 0x0000000506007c0c */ /* 0x000fda000bf43070 */
[----:B-1----:R-:W-:Y:S05]  /*0230*/  @!P2 BRA `(.L_x_1) ;  /* 0xfffffffc00cca947 */ /* 0x002fea000383ffff */
.L_x_0:
[----:B------:R-:W-:-:S05]  /*0240*/  @!P0 LEA R5, R10, R9, 0x18 ;  /* 0x000000090a058211 */ /* 0x000fca00078ec0ff */
[----:B------:R1:W-:Y:S01]  /*0250*/  @!P0 STS [R5+0xffc], RZ ;  /* 0x000ffcff05008388 */ /* 0x0003e20000000800 */
[----:B------:R-:W-:Y:S05]  /*0260*/  @!P1 BRA `(.L_x_2) ;  /* 0x00000000007c9947 */ /* 0x000fea0003800000 */
[----:B------:R-:W-:-:S07]  /*0270*/  VIADD R14, R0, 0x1 ;  /* 0x00000001000e7836 */ /* 0x000fce0000000000 */
.L_x_3:
[----:B0-----:R-:W-:-:S04]  /*0280*/  LOP3.LUT P1, R7, R6, 0x7fe, RZ, 0xc0, !PT ;  /* 0x000007fe06077812 */ /* 0x001fc8000782c0ff */
[----:B------:R-:W0:Y:S01]  /*0290*/  I2F.U32.RP R10, R7 ;  /* 0x00000007000a7306 */ /* 0x000e220000209000 */
[----:B------:R-:W-:-:S07]  /*02a0*/  IADD3 R11, PT, PT, RZ, -R7, RZ ;  /* 0x80000007ff0b7210 */ /* 0x000fce0007ffe0ff */
[----:B0-----:R-:W0:Y:S02]  /*02b0*/  MUFU.RCP R10, R10 ;  /* 0x0000000a000a7308 */ /* 0x001e240000001000 */
[----:B0-----:R-:W-:-:S06]  /*02c0*/  VIADD R8, R10, 0xffffffe ;  /* 0x0ffffffe0a087836 */ /* 0x001fcc0000000000 */
[----:B------:R0:W2:Y:S02]  /*02d0*/  F2I.FTZ.U32.TRUNC.NTZ R9, R8 ;  /* 0x0000000800097305 */ /* 0x0000a4000021f000 */
[----:B0-----:R-:W-:Y:S02]  /*02e0*/  IMAD.MOV.U32 R8, RZ, RZ, RZ ;  /* 0x000000ffff087224 */ /* 0x001fe400078e00ff */
[----:B--2---:R-:W-:-:S04]  /*02f0*/  IMAD R11, R11, R9, RZ ;  /* 0x000000090b0b7224 */ /* 0x004fc800078e02ff */
[----:B------:R-:W-:Y:S01]  /*0300*/  IMAD.HI.U32 R9, R9, R11, R8 ;  /* 0x0000000b09097227 */ /* 0x000fe200078e0008 */
[----:B------:R-:W-:-:S05]  /*0310*/  SHF.R.U32.HI R11, RZ, 0x1, R6 ;  /* 0x00000001ff0b7819 */ /* 0x000fca0000011606 */
[----:B------:R-:W-:-:S04]  /*0320*/  IMAD.HI.U32 R9, R9, R14, RZ ;  /* 0x0000000e09097227 */ /* 0x000fc800078e00ff */
[----:B------:R-:W-:-:S04]  /*0330*/  IMAD.MOV R12, RZ, RZ, -R9 ;  /* 0x000000ffff0c7224 */ /* 0x000fc800078e0a09 */
[----:B------:R-:W-:-:S05]  /*0340*/  IMAD R12, R7, R12, R14 ;  /* 0x0000000c070c7224 */ /* 0x000fca00078e020e */
[----:B------:R-:W-:-:S13]  /*0350*/  ISETP.GE.U32.AND P0, PT, R12, R7, PT ;  /* 0x000000070c00720c */ /* 0x000fda0003f06070 */
[----:B------:R-:W-:-:S04]  /*0360*/  @P0 IADD3 R12, PT, PT, -R7, R12, RZ ;  /* 0x0000000c070c0210 */ /* 0x000fc80007ffe1ff */
[----:B------:R-:W-:-:S13]  /*0370*/  ISETP.GE.U32.AND P0, PT, R12, R7, PT ;  /* 0x000000070c00720c */ /* 0x000fda0003f06070 */
[----:B------:R-:W-:Y:S01]  /*0380*/  @P0 IMAD.IADD R12, R12, 0x1, -R7 ;  /* 0x000000010c0c0824 */ /* 0x000fe200078e0a07 */
[----:B------:R-:W-:-:S04]  /*0390*/  @!P1 LOP3.LUT R12, RZ, R7, RZ, 0x33, !PT ;  /* 0x00000007ff0c9212 */ /* 0x000fc800078e33ff */
[----:B------:R-:W-:-:S13]  /*03a0*/  ISETP.NE.AND P0, PT, R12, RZ, PT ;  /* 0x000000ff0c00720c */ /* 0x000fda0003f05270 */
[----:B------:R-:W-:Y:S01]  /*03b0*/  @!P0 IMAD.IADD R8, R0, 0x1, -R11 ;  /* 0x0000000100088824 */ /* 0x000fe200078e0a0b */
[----:B------:R-:W-:Y:S04]  /*03c0*/  @!P0 LDS R7, [R4] ;  /* 0x0000000004078984 */ /* 0x000fe80000000800 */
[----:B------:R-:W-:-:S05]  /*03d0*/  @!P0 LEA R8, R8, R5, 0x2 ;  /* 0x0000000508088211 */ /* 0x000fca00078e10ff */
[----:B------:R-:W0:Y:S02]  /*03e0*/  @!P0 LDS R10, [R8] ;  /* 0x00000000080a8984 */ /* 0x000e240000000800 */
[----:B0-----:R-:W-:-:S05]  /*03f0*/  @!P0 IMAD.IADD R9, R7, 0x1, R10 ;  /* 0x0000000107098824 */ /* 0x001fca00078e020a */
[----:B------:R2:W-:Y:S04]  /*0400*/  @!P0 STS [R4], R9 ;  /* 0x0000000904008388 */ /* 0x0005e80000000800 */
[----:B------:R2:W-:Y:S01]  /*0410*/  @!P0 STS [R8], R7 ;  /* 0x0000000708008388 */ /* 0x0005e20000000800 */
[----:B------:R-:W-:Y:S01]  /*0420*/  BAR.SYNC.DEFER_BLOCKING 0x0 ;  /* 0x0000000000007b1d */ /* 0x000fe20000010000 */
[----:B------:R-:W-:Y:S02]  /*0430*/  ISETP.GT.U32.AND P0, PT, R6, 0x3, PT ;  /* 0x000000030600780c */ /* 0x000fe40003f04070 */
[----:B------:R-:W-:-:S11]  /*0440*/  MOV R6, R11 ;  /* 0x0000000b00067202 */ /* 0x000fd60000000f00 */
[----:B--2---:R-:W-:Y:S05]  /*0450*/  @P0 BRA `(.L_x_3) ;  /* 0xfffffffc00880947 */ /* 0x004fea000383ffff */
.L_x_2:
[----:B-1----:R-:W1:Y:S04]  /*0460*/  LDS R5, [R4] ;  /* 0x0000000004057984 */ /* 0x002e680000000800 */
[----:B-1----:R-:W-:Y:S01]  /*0470*/  STG.E desc[UR8][R2.64], R5 ;  /* 0x0000000502007986 */ /* 0x002fe2000c101908 */
[----:B------:R-:W-:Y:S05]  /*0480*/  EXIT ;  /* 0x000000000000794d */ /* 0x000fea0003800000 */
.L_x_4:
[----:B------:R-:W-:-:S00]  /*0490*/  BRA `(.L_x_4) ;  /* 0xfffffffc00fc7947 */ /* 0x000fc0000383ffff */
[----:B------:R-:W-:-:S00]  /*04a0*/  NOP ;  /* 0x0000000000007918 */ /* 0x000fc00000000000 */
        /* <DEDUP_REMOVED lines=13> */
.L_x_5:


//--------------------- .nv.shared._Z4scanPi      --------------------------
	.section	.nv.shared._Z4scanPi,"aw",@nobits
	.sectionflags	@""
	.align	16
	.zero		1024


//--------------------- .nv.shared.reserved.0     --------------------------
	.section	.nv.shared.reserved.0,"aw",@nobits
	.weak		__nv_reservedSMEM_offset_0_alias
	.size		__nv_reservedSMEM_offset_0_alias, 0, 64
	.other		__nv_reservedSMEM_offset_0_alias,@"STO_CUDA_RESERVED_SHARED STV_DEFAULT"
__nv_reservedSMEM_offset_0_alias:
	.zero		0
	.zero		64


//--------------------- .nv.constant0._Z4scanPi   --------------------------
	.section	.nv.constant0._Z4scanPi,"a",@progbits
	.sectionflags	@""
	.align	4
.nv.constant0._Z4scanPi:
	.zero		904


//--------------------- SYMBOLS --------------------------

	.type		.nv.reservedSmem.offset0,@object
	.size		.nv.reservedSmem.offset0,0x4
	.type		.nv.reservedSmem.cap,@object
	.size		.nv.reservedSmem.cap,0x4
